//
// Generated by NVIDIA NVVM Compiler
//
// Compiler Build ID: CL-36424714
// Cuda compilation tools, release 13.0, V13.0.88
// Based on NVVM 20.0.0
//

.version 9.0
.target sm_100
.address_size 64

	// .globl	_Z12matMulKernelPfS_S_i

.visible .entry _Z12matMulKernelPfS_S_i(
	.param .u64 .ptr .align 1 _Z12matMulKernelPfS_S_i_param_0,
	.param .u64 .ptr .align 1 _Z12matMulKernelPfS_S_i_param_1,
	.param .u64 .ptr .align 1 _Z12matMulKernelPfS_S_i_param_2,
	.param .u32 _Z12matMulKernelPfS_S_i_param_3
)
{
	.reg .pred 	%p<10>;
	.reg .b32 	%r<40>;
	.reg .b32 	%f<67>;
	.reg .b64 	%rd<67>;

	ld.param.u64 	%rd14, [_Z12matMulKernelPfS_S_i_param_0];
	ld.param.u64 	%rd15, [_Z12matMulKernelPfS_S_i_param_1];
	ld.param.u32 	%r18, [_Z12matMulKernelPfS_S_i_param_3];
	cvta.to.global.u64 	%rd1, %rd15;
	cvta.to.global.u64 	%rd2, %rd14;
	mov.u32 	%r19, %tid.y;
	mov.u32 	%r20, %ntid.y;
	mov.u32 	%r21, %ctaid.y;
	mad.lo.s32 	%r1, %r20, %r21, %r19;
	mov.u32 	%r22, %tid.x;
	mov.u32 	%r23, %ntid.x;
	mov.u32 	%r24, %ctaid.x;
	mad.lo.s32 	%r2, %r23, %r24, %r22;
	max.s32 	%r25, %r1, %r2;
	setp.ge.s32 	%p1, %r25, %r18;
	@%p1 bra 	$L__BB0_13;
	mul.lo.s32 	%r3, %r18, %r1;
	and.b32  	%r4, %r18, 7;
	setp.lt.u32 	%p2, %r18, 8;
	mov.f32 	%f66, 0f00000000;
	mov.b32 	%r38, 0;
	@%p2 bra 	$L__BB0_4;
	and.b32  	%r38, %r18, 2147483640;
	neg.s32 	%r36, %r38;
	mul.wide.s32 	%rd16, %r18, 4;
	add.s64 	%rd3, %rd1, %rd16;
	shl.b32 	%r7, %r18, 3;
	mul.wide.s32 	%rd17, %r18, 8;
	add.s64 	%rd4, %rd1, %rd17;
	mul.wide.s32 	%rd18, %r18, 12;
	add.s64 	%rd5, %rd1, %rd18;
	mul.wide.s32 	%rd19, %r18, 16;
	add.s64 	%rd6, %rd1, %rd19;
	mul.wide.s32 	%rd20, %r18, 20;
	add.s64 	%rd7, %rd1, %rd20;
	mul.wide.s32 	%rd21, %r18, 24;
	add.s64 	%rd8, %rd1, %rd21;
	mul.wide.s32 	%rd22, %r18, 28;
	add.s64 	%rd9, %rd1, %rd22;
	mul.wide.u32 	%rd23, %r3, 4;
	add.s64 	%rd24, %rd23, %rd2;
	add.s64 	%rd66, %rd24, 16;
	mov.f32 	%f66, 0f00000000;
	mov.u32 	%r35, %r2;
$L__BB0_3:
	.pragma "nounroll";
	mul.wide.s32 	%rd25, %r35, 4;
	add.s64 	%rd26, %rd3, %rd25;
	add.s64 	%rd27, %rd4, %rd25;
	add.s64 	%rd28, %rd5, %rd25;
	add.s64 	%rd29, %rd6, %rd25;
	add.s64 	%rd30, %rd7, %rd25;
	add.s64 	%rd31, %rd8, %rd25;
	add.s64 	%rd32, %rd9, %rd25;
	add.s64 	%rd33, %rd1, %rd25;
	ld.global.f32 	%f16, [%rd66+-16];
	ld.global.f32 	%f17, [%rd33];
	fma.rn.f32 	%f18, %f16, %f17, %f66;
	ld.global.f32 	%f19, [%rd66+-12];
	ld.global.f32 	%f20, [%rd26];
	fma.rn.f32 	%f21, %f19, %f20, %f18;
	ld.global.f32 	%f22, [%rd66+-8];
	ld.global.f32 	%f23, [%rd27];
	fma.rn.f32 	%f24, %f22, %f23, %f21;
	ld.global.f32 	%f25, [%rd66+-4];
	ld.global.f32 	%f26, [%rd28];
	fma.rn.f32 	%f27, %f25, %f26, %f24;
	ld.global.f32 	%f28, [%rd66];
	ld.global.f32 	%f29, [%rd29];
	fma.rn.f32 	%f30, %f28, %f29, %f27;
	ld.global.f32 	%f31, [%rd66+4];
	ld.global.f32 	%f32, [%rd30];
	fma.rn.f32 	%f33, %f31, %f32, %f30;
	ld.global.f32 	%f34, [%rd66+8];
	ld.global.f32 	%f35, [%rd31];
	fma.rn.f32 	%f36, %f34, %f35, %f33;
	ld.global.f32 	%f37, [%rd66+12];
	ld.global.f32 	%f38, [%rd32];
	fma.rn.f32 	%f66, %f37, %f38, %f36;
	add.s32 	%r36, %r36, 8;
	add.s32 	%r35, %r35, %r7;
	add.s64 	%rd66, %rd66, 32;
	setp.ne.s32 	%p3, %r36, 0;
	@%p3 bra 	$L__BB0_3;
$L__BB0_4:
	setp.eq.s32 	%p4, %r4, 0;
	@%p4 bra 	$L__BB0_12;
	and.b32  	%r13, %r18, 3;
	setp.lt.u32 	%p5, %r4, 4;
	@%p5 bra 	$L__BB0_7;
	add.s32 	%r27, %r38, %r3;
	mul.wide.u32 	%rd34, %r27, 4;
	add.s64 	%rd35, %rd2, %rd34;
	ld.global.f32 	%f40, [%rd35];
	mad.lo.s32 	%r28, %r38, %r18, %r2;
	mul.wide.s32 	%rd36, %r28, 4;
	add.s64 	%rd37, %rd1, %rd36;
	ld.global.f32 	%f41, [%rd37];
	fma.rn.f32 	%f42, %f40, %f41, %f66;
	cvt.u64.u32 	%rd38, %r3;
	cvt.u64.u32 	%rd39, %r38;
	add.s64 	%rd40, %rd39, %rd38;
	shl.b64 	%rd41, %rd40, 2;
	add.s64 	%rd42, %rd2, %rd41;
	ld.global.f32 	%f43, [%rd42+4];
	mul.wide.s32 	%rd43, %r18, 4;
	add.s64 	%rd44, %rd37, %rd43;
	ld.global.f32 	%f44, [%rd44];
	fma.rn.f32 	%f45, %f43, %f44, %f42;
	ld.global.f32 	%f46, [%rd42+8];
	add.s64 	%rd45, %rd44, %rd43;
	ld.global.f32 	%f47, [%rd45];
	fma.rn.f32 	%f48, %f46, %f47, %f45;
	ld.global.f32 	%f49, [%rd42+12];
	add.s64 	%rd46, %rd45, %rd43;
	ld.global.f32 	%f50, [%rd46];
	fma.rn.f32 	%f66, %f49, %f50, %f48;
	add.s32 	%r38, %r38, 4;
$L__BB0_7:
	setp.eq.s32 	%p6, %r13, 0;
	@%p6 bra 	$L__BB0_12;
	setp.eq.s32 	%p7, %r13, 1;
	@%p7 bra 	$L__BB0_10;
	add.s32 	%r29, %r38, %r3;
	mul.wide.u32 	%rd47, %r29, 4;
	add.s64 	%rd48, %rd2, %rd47;
	ld.global.f32 	%f52, [%rd48];
	mad.lo.s32 	%r30, %r38, %r18, %r2;
	mul.wide.s32 	%rd49, %r30, 4;
	add.s64 	%rd50, %rd1, %rd49;
	ld.global.f32 	%f53, [%rd50];
	fma.rn.f32 	%f54, %f52, %f53, %f66;
	cvt.u64.u32 	%rd51, %r3;
	cvt.u64.u32 	%rd52, %r38;
	add.s64 	%rd53, %rd52, %rd51;
	shl.b64 	%rd54, %rd53, 2;
	add.s64 	%rd55, %rd2, %rd54;
	ld.global.f32 	%f55, [%rd55+4];
	mul.wide.s32 	%rd56, %r18, 4;
	add.s64 	%rd57, %rd50, %rd56;
	ld.global.f32 	%f56, [%rd57];
	fma.rn.f32 	%f66, %f55, %f56, %f54;
	add.s32 	%r38, %r38, 2;
$L__BB0_10:
	and.b32  	%r31, %r18, 1;
	setp.eq.b32 	%p8, %r31, 1;
	not.pred 	%p9, %p8;
	@%p9 bra 	$L__BB0_12;
	add.s32 	%r32, %r38, %r3;
	mul.wide.u32 	%rd58, %r32, 4;
	add.s64 	%rd59, %rd2, %rd58;
	ld.global.f32 	%f57, [%rd59];
	mad.lo.s32 	%r33, %r38, %r18, %r2;
	mul.wide.s32 	%rd60, %r33, 4;
	add.s64 	%rd61, %rd1, %rd60;
	ld.global.f32 	%f58, [%rd61];
	fma.rn.f32 	%f66, %f57, %f58, %f66;
$L__BB0_12:
	ld.param.u64 	%rd65, [_Z12matMulKernelPfS_S_i_param_2];
	add.s32 	%r34, %r3, %r2;
	cvta.to.global.u64 	%rd62, %rd65;
	mul.wide.s32 	%rd63, %r34, 4;
	add.s64 	%rd64, %rd62, %rd63;
	st.global.f32 	[%rd64], %f66;
$L__BB0_13:
	ret;

}
	// .globl	_Z13matMulKernel2PfS_S_i
.visible .entry _Z13matMulKernel2PfS_S_i(
	.param .u64 .ptr .align 1 _Z13matMulKernel2PfS_S_i_param_0,
	.param .u64 .ptr .align 1 _Z13matMulKernel2PfS_S_i_param_1,
	.param .u64 .ptr .align 1 _Z13matMulKernel2PfS_S_i_param_2,
	.param .u32 _Z13matMulKernel2PfS_S_i_param_3
)
{


	ret;

}


// ===== COMPILED SASS (sm_100) =====

	.target	sm_100

	.elftype	@"ET_EXEC"


//--------------------- .note.nv.tkinfo           --------------------------
	.section	.note.nv.tkinfo,"",@"SHT_NOTE"
	.sectionflags	@"SHF_NOTE_NV_TKINFO"
	.tkinfo
        /*0018*/ 	.word	0x00000002
        /*0030*/ 	.string	""
        /*0030*/ 	.string	"ptxas"
        /*0030*/ 	.string	"Cuda compilation tools, release 13.0, V13.0.88"
        /*0030*/ 	.string	"Build cuda_13.0.r13.0/compiler.36424714_0"
        /*0030*/ 	.string	"-arch sm_100 -m 64 "



//--------------------- .note.nv.cuinfo           --------------------------
	.section	.note.nv.cuinfo,"",@"SHT_NOTE"
	.sectionflags	@"SHF_NOTE_NV_CUINFO"
        /*0018*/ 	.short	0x0002
        /*001a*/ 	.short	0x0064
        /*001c*/ 	.short	0x0082
	.zero		2


//--------------------- .nv.info                  --------------------------
	.section	.nv.info,"",@"SHT_CUDA_INFO"
	.align	4


	//----- nvinfo : EIATTR_REGCOUNT
	.align		4
        /*0000*/ 	.byte	0x04, 0x2f
        /*0002*/ 	.short	(.L_1 - .L_0)
	.align		4
.L_0:
        /*0004*/ 	.word	index@(_Z12matMulKernelPfS_S_i)
        /*0008*/ 	.word	0x0000001e


	//----- nvinfo : EIATTR_FRAME_SIZE
	.align		4
.L_1:
        /*000c*/ 	.byte	0x04, 0x11
        /*000e*/ 	.short	(.L_3 - .L_2)
	.align		4
.L_2:
        /*0010*/ 	.word	index@(_Z12matMulKernelPfS_S_i)
        /*0014*/ 	.word	0x00000000


	//----- nvinfo : EIATTR_REGCOUNT
	.align		4
.L_3:
        /*0018*/ 	.byte	0x04, 0x2f
        /*001a*/ 	.short	(.L_5 - .L_4)
	.align		4
.L_4:
        /*001c*/ 	.word	index@(_Z13matMulKernel2PfS_S_i)
        /*0020*/ 	.word	0x00000004


	//----- nvinfo : EIATTR_FRAME_SIZE
	.align		4
.L_5:
        /*0024*/ 	.byte	0x04, 0x11
        /*0026*/ 	.short	(.L_7 - .L_6)
	.align		4
.L_6:
        /*0028*/ 	.word	index@(_Z13matMulKernel2PfS_S_i)
        /*002c*/ 	.word	0x00000000


	//----- nvinfo : EIATTR_MIN_STACK_SIZE
	.align		4
.L_7:
        /*0030*/ 	.byte	0x04, 0x12
        /*0032*/ 	.short	(.L_9 - .L_8)
	.align		4
.L_8:
        /*0034*/ 	.word	index@(_Z13matMulKernel2PfS_S_i)
        /*0038*/ 	.word	0x00000000


	//----- nvinfo : EIATTR_MIN_STACK_SIZE
	.align		4
.L_9:
        /*003c*/ 	.byte	0x04, 0x12
        /*003e*/ 	.short	(.L_11 - .L_10)
	.align		4
.L_10:
        /*0040*/ 	.word	index@(_Z12matMulKernelPfS_S_i)
        /*0044*/ 	.word	0x00000000
.L_11:


//--------------------- .nv.compat                --------------------------
	.section	.nv.compat,"",@"SHT_CUDA_COMPAT_INFO"
	.align	4
        /*0000*/ 	.byte	0x02, 0x09, 0x00, 0x00, 0x02, 0x02, 0x01, 0x00, 0x02, 0x05, 0x05, 0x00, 0x03, 0x07, 0x01, 0x01
        /*0010*/ 	.byte	0x02, 0x03, 0x00, 0x00, 0x02, 0x06, 0x01, 0x00, 0x04, 0x0b, 0x08, 0x00, 0x09, 0x00, 0x00, 0x00
        /*0020*/ 	.byte	0x00, 0x00, 0x00, 0x00


//--------------------- .nv.info._Z13matMulKernel2PfS_S_i --------------------------
	.section	.nv.info._Z13matMulKernel2PfS_S_i,"",@"SHT_CUDA_INFO"
	.sectionflags	@""
	.align	4


	//----- nvinfo : EIATTR_CUDA_API_VERSION
	.align		4
        /*0000*/ 	.byte	0x04, 0x37
        /*0002*/ 	.short	(.L_13 - .L_12)
.L_12:
        /*0004*/ 	.word	0x00000082


	//----- nvinfo : EIATTR_KPARAM_INFO
	.align		4
.L_13:
        /*0008*/ 	.byte	0x04, 0x17
        /*000a*/ 	.short	(.L_15 - .L_14)
.L_14:
        /*000c*/ 	.word	0x00000000
        /*0010*/ 	.short	0x0003
        /*0012*/ 	.short	0x0018
        /*0014*/ 	.byte	0x00, 0xf0, 0x11, 0x00


	//----- nvinfo : EIATTR_KPARAM_INFO
	.align		4
.L_15:
        /*0018*/ 	.byte	0x04, 0x17
        /*001a*/ 	.short	(.L_17 - .L_16)
.L_16:
        /*001c*/ 	.word	0x00000000
        /*0020*/ 	.short	0x0002
        /*0022*/ 	.short	0x0010
        /*0024*/ 	.byte	0x00, 0xf5, 0x21, 0x00


	//----- nvinfo : EIATTR_KPARAM_INFO
	.align		4
.L_17:
        /*0028*/ 	.byte	0x04, 0x17
        /*002a*/ 	.short	(.L_19 - .L_18)
.L_18:
        /*002c*/ 	.word	0x00000000
        /*0030*/ 	.short	0x0001
        /*0032*/ 	.short	0x0008
        /*0034*/ 	.byte	0x00, 0xf5, 0x21, 0x00


	//----- nvinfo : EIATTR_KPARAM_INFO
	.align		4
.L_19:
        /*0038*/ 	.byte	0x04, 0x17
        /*003a*/ 	.short	(.L_21 - .L_20)
.L_20:
        /*003c*/ 	.word	0x00000000
        /*0040*/ 	.short	0x0000
        /*0042*/ 	.short	0x0000
        /*0044*/ 	.byte	0x00, 0xf5, 0x21, 0x00


	//----- nvinfo : EIATTR_SPARSE_MMA_MASK
	.align		4
.L_21:
        /*0048*/ 	.byte	0x03, 0x50
        /*004a*/ 	.short	0x0000


	//----- nvinfo : EIATTR_MAXREG_COUNT
	.align		4
        /*004c*/ 	.byte	0x03, 0x1b
        /*004e*/ 	.short	0x00ff


	//----- nvinfo : EIATTR_MERCURY_ISA_VERSION
	.align		4
        /*0050*/ 	.byte	0x03, 0x5f
        /*0052*/ 	.short	0x0101


	//----- nvinfo : EIATTR_VRC_CTA_INIT_COUNT
	.align		4
        /*0054*/ 	.byte	0x02, 0x4a
	.zero		1
	.zero		1


	//----- nvinfo : EIATTR_EXIT_INSTR_OFFSETS
	.align		4
        /*0058*/ 	.byte	0x04, 0x1c
        /*005a*/ 	.short	(.L_23 - .L_22)


	//   ....[0]....
.L_22:
        /*005c*/ 	.word	0x00000010


	//----- nvinfo : EIATTR_CBANK_PARAM_SIZE
	.align		4
.L_23:
        /*0060*/ 	.byte	0x03, 0x19
        /*0062*/ 	.short	0x001c


	//----- nvinfo : EIATTR_PARAM_CBANK
	.align		4
        /*0064*/ 	.byte	0x04, 0x0a
        /*0066*/ 	.short	(.L_25 - .L_24)
	.align		4
.L_24:
        /*0068*/ 	.word	index@(.nv.constant0._Z13matMulKernel2PfS_S_i)
        /*006c*/ 	.short	0x0380
        /*006e*/ 	.short	0x001c


	//----- nvinfo : EIATTR_SW_WAR
	.align		4
.L_25:
        /*0070*/ 	.byte	0x04, 0x36
        /*0072*/ 	.short	(.L_27 - .L_26)
.L_26:
        /*0074*/ 	.word	0x00000008
.L_27:


//--------------------- .nv.info._Z12matMulKernelPfS_S_i --------------------------
	.section	.nv.info._Z12matMulKernelPfS_S_i,"",@"SHT_CUDA_INFO"
	.sectionflags	@""
	.align	4


	//----- nvinfo : EIATTR_CUDA_API_VERSION
	.align		4
        /*0000*/ 	.byte	0x04, 0x37
        /*0002*/ 	.short	(.L_29 - .L_28)
.L_28:
        /*0004*/ 	.word	0x00000082


	//----- nvinfo : EIATTR_KPARAM_INFO
	.align		4
.L_29:
        /*0008*/ 	.byte	0x04, 0x17
        /*000a*/ 	.short	(.L_31 - .L_30)
.L_30:
        /*000c*/ 	.word	0x00000000
        /*0010*/ 	.short	0x0003
        /*0012*/ 	.short	0x0018
        /*0014*/ 	.byte	0x00, 0xf0, 0x11, 0x00


	//----- nvinfo : EIATTR_KPARAM_INFO
	.align		4
.L_31:
        /*0018*/ 	.byte	0x04, 0x17
        /*001a*/ 	.short	(.L_33 - .L_32)
.L_32:
        /*001c*/ 	.word	0x00000000
        /*0020*/ 	.short	0x0002
        /*0022*/ 	.short	0x0010
        /*0024*/ 	.byte	0x00, 0xf5, 0x21, 0x00


	//----- nvinfo : EIATTR_KPARAM_INFO
	.align		4
.L_33:
        /*0028*/ 	.byte	0x04, 0x17
        /*002a*/ 	.short	(.L_35 - .L_34)
.L_34:
        /*002c*/ 	.word	0x00000000
        /*0030*/ 	.short	0x0001
        /*0032*/ 	.short	0x0008
        /*0034*/ 	.byte	0x00, 0xf5, 0x21, 0x00


	//----- nvinfo : EIATTR_KPARAM_INFO
	.align		4
.L_35:
        /*0038*/ 	.byte	0x04, 0x17
        /*003a*/ 	.short	(.L_37 - .L_36)
.L_36:
        /*003c*/ 	.word	0x00000000
        /*0040*/ 	.short	0x0000
        /*0042*/ 	.short	0x0000
        /*0044*/ 	.byte	0x00, 0xf5, 0x21, 0x00


	//----- nvinfo : EIATTR_SPARSE_MMA_MASK
	.align		4
.L_37:
        /*0048*/ 	.byte	0x03, 0x50
        /*004a*/ 	.short	0x0000


	//----- nvinfo : EIATTR_MAXREG_COUNT
	.align		4
        /*004c*/ 	.byte	0x03, 0x1b
        /*004e*/ 	.short	0x00ff


	//----- nvinfo : EIATTR_MERCURY_ISA_VERSION
	.align		4
        /*0050*/ 	.byte	0x03, 0x5f
        /*0052*/ 	.short	0x0101


	//----- nvinfo : EIATTR_VRC_CTA_INIT_COUNT
	.align		4
        /*0054*/ 	.byte	0x02, 0x4a
	.zero		1
	.zero		1


	//----- nvinfo : EIATTR_EXIT_INSTR_OFFSETS
	.align		4
        /*0058*/ 	.byte	0x04, 0x1c
        /*005a*/ 	.short	(.L_39 - .L_38)


	//   ....[0]....
.L_38:
        /*005c*/ 	.word	0x000000c0


	//   ....[1]....
        /*0060*/ 	.word	0x00000a90


	//----- nvinfo : EIATTR_CBANK_PARAM_SIZE
	.align		4
.L_39:
        /*0064*/ 	.byte	0x03, 0x19
        /*0066*/ 	.short	0x001c


	//----- nvinfo : EIATTR_PARAM_CBANK
	.align		4
        /*0068*/ 	.byte	0x04, 0x0a
        /*006a*/ 	.short	(.L_41 - .L_40)
	.align		4
.L_40:
        /*006c*/ 	.word	index@(.nv.constant0._Z12matMulKernelPfS_S_i)
        /*0070*/ 	.short	0x0380
        /*0072*/ 	.short	0x001c


	//----- nvinfo : EIATTR_SW_WAR
	.align		4
.L_41:
        /*0074*/ 	.byte	0x04, 0x36
        /*0076*/ 	.short	(.L_43 - .L_42)
.L_42:
        /*0078*/ 	.word	0x00000008
.L_43:


//--------------------- .nv.callgraph             --------------------------
	.section	.nv.callgraph,"",@"SHT_CUDA_CALLGRAPH"
	.align	4
	.sectionentsize	8
	.align		4
        /*0000*/ 	.word	0x00000000
	.align		4
        /*0004*/ 	.word	0xffffffff
	.align		4
        /*0008*/ 	.word	0x00000000
	.align		4
        /*000c*/ 	.word	0xfffffffe
	.align		4
        /*0010*/ 	.word	0x00000000
	.align		4
        /*0014*/ 	.word	0xfffffffd
	.align		4
        /*0018*/ 	.word	0x00000000
	.align		4
        /*001c*/ 	.word	0xfffffffc


//--------------------- .text._Z13matMulKernel2PfS_S_i --------------------------
	.section	.text._Z13matMulKernel2PfS_S_i,"ax",@progbits
	.align	128
        .global         _Z13matMulKernel2PfS_S_i
        .type           _Z13matMulKernel2PfS_S_i,@function
        .size           _Z13matMulKernel2PfS_S_i,(.L_x_6 - _Z13matMulKernel2PfS_S_i)
        .other          _Z13matMulKernel2PfS_S_i,@"STO_CUDA_ENTRY STV_DEFAULT"
_Z13matMulKernel2PfS_S_i:
.text._Z13matMulKernel2PfS_S_i:
[----:B------:R-:W-:Y:S01]  /*0000*/  LDC R1, c[0x0][0x37c] ;  /* 0x0000df00ff017b82 */ /* 0x000fe20000000800 */
[----:B------:R-:W-:Y:S05]  /*0010*/  EXIT ;  /* 0x000000000000794d */ /* 0x000fea0003800000 */
.L_x_0:
[----:B------:R-:W-:-:S00]  /*0020*/  BRA `(.L_x_0) ;  /* 0xfffffffc00fc7947 */ /* 0x000fc0000383ffff */
[----:B------:R-:W-:-:S00]  /*0030*/  NOP ;  /* 0x0000000000007918 */ /* 0x000fc00000000000 */
        /* <DEDUP_REMOVED lines=12> */
.L_x_6:


//--------------------- .text._Z12matMulKernelPfS_S_i --------------------------
	.section	.text._Z12matMulKernelPfS_S_i,"ax",@progbits
	.align	128
        .global         _Z12matMulKernelPfS_S_i
        .type           _Z12matMulKernelPfS_S_i,@function
        .size           _Z12matMulKernelPfS_S_i,(.L_x_7 - _Z12matMulKernelPfS_S_i)
        .other          _Z12matMulKernelPfS_S_i,@"STO_CUDA_ENTRY STV_DEFAULT"
_Z12matMulKernelPfS_S_i:
.text._Z12matMulKernelPfS_S_i:
[----:B------:R-:W-:Y:S01]  /*0000*/  LDC R1, c[0x0][0x37c] ;  /* 0x0000df00ff017b82 */ /* 0x000fe20000000800 */
[----:B------:R-:W0:Y:S01]  /*0010*/  S2R R13, SR_TID.Y ;  /* 0x00000000000d7919 */ /* 0x000e220000002200 */
[----:B------:R-:W0:Y:S01]  /*0020*/  LDCU UR4, c[0x0][0x364] ;  /* 0x00006c80ff0477ac */ /* 0x000e220008000800 */
[----:B------:R-:W0:Y:S01]  /*0030*/  S2R R0, SR_CTAID.Y ;  /* 0x0000000000007919 */ /* 0x000e220000002600 */
[----:B------:R-:W1:Y:S01]  /*0040*/  LDCU UR5, c[0x0][0x360] ;  /* 0x00006c00ff0577ac */ /* 0x000e620008000800 */
[----:B------:R-:W1:Y:S01]  /*0050*/  S2R R2, SR_TID.X ;  /* 0x0000000000027919 */ /* 0x000e620000002100 */
[----:B------:R-:W2:Y:S01]  /*0060*/  LDCU UR20, c[0x0][0x398] ;  /* 0x00007300ff1477ac */ /* 0x000ea20008000800 */
[----:B------:R-:W1:Y:S01]  /*0070*/  S2R R3, SR_CTAID.X ;  /* 0x0000000000037919 */ /* 0x000e620000002500 */
[----:B0-----:R-:W-:Y:S02]  /*0080*/  IMAD R13, R0, UR4, R13 ;  /* 0x00000004000d7c24 */ /* 0x001fe4000f8e020d */
[----:B-1----:R-:W-:-:S05]  /*0090*/  IMAD R0, R3, UR5, R2 ;  /* 0x0000000503007c24 */ /* 0x002fca000f8e0202 */
[----:B------:R-:W-:-:S04]  /*00a0*/  VIMNMX R2, PT, PT, R13, R0, !PT ;  /* 0x000000000d027248 */ /* 0x000fc80007fe0100 */
[----:B--2---:R-:W-:-:S13]  /*00b0*/  ISETP.GE.AND P0, PT, R2, UR20, PT ;  /* 0x0000001402007c0c */ /* 0x004fda000bf06270 */
[----:B------:R-:W-:Y:S05]  /*00c0*/  @P0 EXIT ;  /* 0x000000000000094d */ /* 0x000fea0003800000 */
[----:B------:R-:W-:Y:S01]  /*00d0*/  UISETP.GE.U32.AND UP0, UPT, UR20, 0x8, UPT ;  /* 0x000000081400788c */ /* 0x000fe2000bf06070 */
[----:B------:R-:W-:Y:S02]  /*00e0*/  HFMA2 R12, -RZ, RZ, 0, 0 ;  /* 0x00000000ff0c7431 */ /* 0x000fe400000001ff */
[----:B------:R-:W-:Y:S01]  /*00f0*/  IMAD R13, R13, UR20, RZ ;  /* 0x000000140d0d7c24 */ /* 0x000fe2000f8e02ff */
[----:B------:R-:W-:Y:S01]  /*0100*/  UMOV UR4, URZ ;  /* 0x000000ff00047c82 */ /* 0x000fe20008000000 */
[----:B------:R-:W0:Y:S04]  /*0110*/  LDCU.64 UR18, c[0x0][0x358] ;  /* 0x00006b00ff1277ac */ /* 0x000e280008000a00 */
[----:B------:R-:W-:Y:S05]  /*0120*/  BRA.U !UP0, `(.L_x_1) ;  /* 0x0000000508047547 */ /* 0x000fea000b800000 */
[----:B------:R-:W1:Y:S01]  /*0130*/  LDCU.128 UR24, c[0x0][0x380] ;  /* 0x00007000ff1877ac */ /* 0x000e620008000c00 */
[----:B------:R-:W-:Y:S02]  /*0140*/  MOV R12, RZ ;  /* 0x000000ff000c7202 */ /* 0x000fe40000000f00 */
[----:B------:R-:W-:Y:S01]  /*0150*/  MOV R14, R0 ;  /* 0x00000000000e7202 */ /* 0x000fe20000000f00 */
[----:B------:R-:W-:-:S04]  /*0160*/  ULOP3.LUT UR4, UR20, 0x7ffffff8, URZ, 0xc0, !UPT ;  /* 0x7ffffff814047892 */ /* 0x000fc8000f8ec0ff */
[----:B------:R-:W-:Y:S01]  /*0170*/  UIADD3 UR5, UPT, UPT, -UR4, URZ, URZ ;  /* 0x000000ff04057290 */ /* 0x000fe2000fffe1ff */
[----:B-1----:R-:W-:Y:S01]  /*0180*/  MOV R2, UR24 ;  /* 0x0000001800027c02 */ /* 0x002fe20008000f00 */
[----:B------:R-:W-:Y:S01]  /*0190*/  UIMAD.WIDE UR6, UR20, 0x8, UR26 ;  /* 0x00000008140678a5 */ /* 0x000fe2000f8e021a */
[----:B------:R-:W-:Y:S01]  /*01a0*/  MOV R3, UR25 ;  /* 0x0000001900037c02 */ /* 0x000fe20008000f00 */
[----:B------:R-:W-:Y:S02]  /*01b0*/  UIMAD.WIDE UR8, UR20, 0xc, UR26 ;  /* 0x0000000c140878a5 */ /* 0x000fe4000f8e021a */
[----:B------:R-:W-:Y:S01]  /*01c0*/  UIMAD.WIDE UR10, UR20, 0x10, UR26 ;  /* 0x00000010140a78a5 */ /* 0x000fe2000f8e021a */
[----:B------:R-:W-:Y:S01]  /*01d0*/  IMAD.WIDE.U32 R2, R13, 0x4, R2 ;  /* 0x000000040d027825 */ /* 0x000fe200078e0002 */
[----:B------:R-:W-:Y:S02]  /*01e0*/  UIMAD.WIDE UR12, UR20, 0x14, UR26 ;  /* 0x00000014140c78a5 */ /* 0x000fe4000f8e021a */
[----:B------:R-:W-:Y:S01]  /*01f0*/  UIMAD.WIDE UR14, UR20, 0x18, UR26 ;  /* 0x00000018140e78a5 */ /* 0x000fe2000f8e021a */
[----:B------:R-:W-:Y:S01]  /*0200*/  IADD3 R2, P0, PT, R2, 0x10, RZ ;  /* 0x0000001002027810 */ /* 0x000fe20007f1e0ff */
[----:B------:R-:W-:-:S03]  /*0210*/  UIMAD.WIDE UR16, UR20, 0x1c, UR26 ;  /* 0x0000001c141078a5 */ /* 0x000fc6000f8e021a */
[----:B------:R-:W-:-:S09]  /*0220*/  IADD3.X R3, PT, PT, RZ, R3, RZ, P0, !PT ;  /* 0x00000003ff037210 */ /* 0x000fd200007fe4ff */
.L_x_2:
[----:B------:R-:W-:Y:S01]  /*0230*/  UIMAD.WIDE UR22, UR20, 0x4, UR26 ;  /* 0x00000004141678a5 */ /* 0x000fe2000f8e021a */
[----:B------:R-:W-:Y:S02]  /*0240*/  IMAD.MOV.U32 R23, RZ, RZ, 0x4 ;  /* 0x00000004ff177424 */ /* 0x000fe400078e00ff */
[----:B------:R-:W-:Y:S01]  /*0250*/  HFMA2 R11, -RZ, RZ, 0, 2.384185791015625e-07 ;  /* 0x00000004ff0b7431 */ /* 0x000fe200000001ff */
[----:B------:R-:W-:Y:S01]  /*0260*/  MOV R25, 0x4 ;  /* 0x0000000400197802 */ /* 0x000fe20000000f00 */
[----:B0-----:R-:W2:Y:S01]  /*0270*/  LDG.E R21, desc[UR18][R2.64+-0x10] ;  /* 0xfffff01202157981 */ /* 0x001ea2000c1e1900 */
[C---:B------:R-:W-:Y:S01]  /*0280*/  IMAD.WIDE R22, R14.reuse, R23, UR26 ;  /* 0x0000001a0e167e25 */ /* 0x040fe2000f8e0217 */
[----:B------:R-:W-:Y:S02]  /*0290*/  MOV R8, UR22 ;  /* 0x0000001600087c02 */ /* 0x000fe40008000f00 */
[----:B------:R-:W-:Y:S01]  /*02a0*/  MOV R9, UR23 ;  /* 0x0000001700097c02 */ /* 0x000fe20008000f00 */
[----:B------:R-:W3:Y:S02]  /*02b0*/  LDG.E R19, desc[UR18][R2.64+-0xc] ;  /* 0xfffff41202137981 */ /* 0x000ee4000c1e1900 */
[----:B------:R-:W-:-:S02]  /*02c0*/  IMAD.WIDE R8, R14, 0x4, R8 ;  /* 0x000000040e087825 */ /* 0x000fc400078e0208 */
[----:B------:R-:W2:Y:S01]  /*02d0*/  LDG.E R22, desc[UR18][R22.64] ;  /* 0x0000001216167981 */ /* 0x000ea2000c1e1900 */
[----:B------:R-:W-:Y:S01]  /*02e0*/  MOV R5, 0x4 ;  /* 0x0000000400057802 */ /* 0x000fe20000000f00 */
[C---:B------:R-:W-:Y:S02]  /*02f0*/  IMAD.WIDE R24, R14.reuse, R25, UR6 ;  /* 0x000000060e187e25 */ /* 0x040fe4000f8e0219 */
[----:B------:R0:W3:Y:S02]  /*0300*/  LDG.E R20, desc[UR18][R8.64] ;  /* 0x0000001208147981 */ /* 0x0000e4000c1e1900 */
[----:B------:R-:W-:Y:S02]  /*0310*/  IMAD.WIDE R10, R14, R11, UR8 ;  /* 0x000000080e0a7e25 */ /* 0x000fe4000f8e020b */
[----:B------:R-:W4:Y:S04]  /*0320*/  LDG.E R18, desc[UR18][R24.64] ;  /* 0x0000001218127981 */ /* 0x000f28000c1e1900 */
[----:B------:R-:W4:Y:S01]  /*0330*/  LDG.E R17, desc[UR18][R2.64+-0x8] ;  /* 0xfffff81202117981 */ /* 0x000f22000c1e1900 */
[----:B0-----:R-:W-:-:S02]  /*0340*/  HFMA2 R9, -RZ, RZ, 0, 2.384185791015625e-07 ;  /* 0x00000004ff097431 */ /* 0x001fc400000001ff */
[----:B------:R-:W-:Y:S01]  /*0350*/  IMAD.MOV.U32 R7, RZ, RZ, 0x4 ;  /* 0x00000004ff077424 */ /* 0x000fe200078e00ff */
[----:B------:R0:W5:Y:S01]  /*0360*/  LDG.E R16, desc[UR18][R10.64] ;  /* 0x000000120a107981 */ /* 0x000162000c1e1900 */
[----:B------:R-:W-:-:S03]  /*0370*/  IMAD.WIDE R4, R14, R5, UR10 ;  /* 0x0000000a0e047e25 */ /* 0x000fc6000f8e0205 */
[----:B------:R-:W5:Y:S01]  /*0380*/  LDG.E R15, desc[UR18][R2.64+-0x4] ;  /* 0xfffffc12020f7981 */ /* 0x000f62000c1e1900 */
[C---:B------:R-:W-:Y:S01]  /*0390*/  IMAD.WIDE R6, R14.reuse, R7, UR12 ;  /* 0x0000000c0e067e25 */ /* 0x040fe2000f8e0207 */
[----:B------:R-:W-:Y:S02]  /*03a0*/  MOV R27, 0x4 ;  /* 0x00000004001b7802 */ /* 0x000fe40000000f00 */
[----:B------:R1:W5:Y:S01]  /*03b0*/  LDG.E R4, desc[UR18][R4.64] ;  /* 0x0000001204047981 */ /* 0x000362000c1e1900 */
[----:B------:R-:W-:-:S03]  /*03c0*/  IMAD.WIDE R8, R14, R9, UR14 ;  /* 0x0000000e0e087e25 */ /* 0x000fc6000f8e0209 */
[----:B------:R-:W5:Y:S01]  /*03d0*/  LDG.E R23, desc[UR18][R2.64] ;  /* 0x0000001202177981 */ /* 0x000f62000c1e1900 */
[----:B0-----:R-:W-:-:S03]  /*03e0*/  IMAD.WIDE R10, R14, R27, UR16 ;  /* 0x000000100e0a7e25 */ /* 0x001fc6000f8e021b */
[----:B------:R-:W5:Y:S04]  /*03f0*/  LDG.E R7, desc[UR18][R6.64] ;  /* 0x0000001206077981 */ /* 0x000f68000c1e1900 */
[----:B------:R-:W5:Y:S04]  /*0400*/  LDG.E R24, desc[UR18][R2.64+0x4] ;  /* 0x0000041202187981 */ /* 0x000f68000c1e1900 */
[----:B------:R-:W5:Y:S04]  /*0410*/  LDG.E R8, desc[UR18][R8.64] ;  /* 0x0000001208087981 */ /* 0x000f68000c1e1900 */
[----:B------:R-:W5:Y:S04]  /*0420*/  LDG.E R25, desc[UR18][R2.64+0x8] ;  /* 0x0000081202197981 */ /* 0x000f68000c1e1900 */
[----:B------:R-:W5:Y:S04]  /*0430*/  LDG.E R10, desc[UR18][R10.64] ;  /* 0x000000120a0a7981 */ /* 0x000f68000c1e1900 */
[----:B------:R0:W5:Y:S01]  /*0440*/  LDG.E R27, desc[UR18][R2.64+0xc] ;  /* 0x00000c12021b7981 */ /* 0x000162000c1e1900 */
[----:B------:R-:W-:-:S04]  /*0450*/  UIADD3 UR5, UPT, UPT, UR5, 0x8, URZ ;  /* 0x0000000805057890 */ /* 0x000fc8000fffe0ff */
[----:B------:R-:W-:Y:S01]  /*0460*/  UISETP.NE.AND UP0, UPT, UR5, URZ, UPT ;  /* 0x000000ff0500728c */ /* 0x000fe2000bf05270 */
[----:B-1----:R-:W-:Y:S02]  /*0470*/  MOV R5, UR20 ;  /* 0x0000001400057c02 */ /* 0x002fe40008000f00 */
[----:B0-----:R-:W-:Y:S02]  /*0480*/  IADD3 R2, P0, PT, R2, 0x20, RZ ;  /* 0x0000002002027810 */ /* 0x001fe40007f1e0ff */
[----:B------:R-:W-:Y:S02]  /*0490*/  LEA R14, R5, R14, 0x3 ;  /* 0x0000000e050e7211 */ /* 0x000fe400078e18ff */
[----:B------:R-:W-:Y:S01]  /*04a0*/  IADD3.X R3, PT, PT, RZ, R3, RZ, P0, !PT ;  /* 0x00000003ff037210 */ /* 0x000fe200007fe4ff */
[----:B--2---:R-:W-:-:S04]  /*04b0*/  FFMA R22, R21, R22, R12 ;  /* 0x0000001615167223 */ /* 0x004fc8000000000c */
[----:B---3--:R-:W-:-:S04]  /*04c0*/  FFMA R20, R19, R20, R22 ;  /* 0x0000001413147223 */ /* 0x008fc80000000016 */
[----:B----4-:R-:W-:-:S04]  /*04d0*/  FFMA R18, R17, R18, R20 ;  /* 0x0000001211127223 */ /* 0x010fc80000000014 */
[----:B-----5:R-:W-:-:S04]  /*04e0*/  FFMA R16, R15, R16, R18 ;  /* 0x000000100f107223 */ /* 0x020fc80000000012 */
[----:B------:R-:W-:-:S04]  /*04f0*/  FFMA R23, R23, R4, R16 ;  /* 0x0000000417177223 */ /* 0x000fc80000000010 */
[----:B------:R-:W-:-:S04]  /*0500*/  FFMA R24, R24, R7, R23 ;  /* 0x0000000718187223 */ /* 0x000fc80000000017 */
[----:B------:R-:W-:-:S04]  /*0510*/  FFMA R8, R25, R8, R24 ;  /* 0x0000000819087223 */ /* 0x000fc80000000018 */
[----:B------:R-:W-:Y:S01]  /*0520*/  FFMA R12, R27, R10, R8 ;  /* 0x0000000a1b0c7223 */ /* 0x000fe20000000008 */
[----:B------:R-:W-:Y:S06]  /*0530*/  BRA.U UP0, `(.L_x_2) ;  /* 0xfffffffd003c7547 */ /* 0x000fec000b83ffff */
.L_x_1:
[----:B------:R-:W-:-:S04]  /*0540*/  ULOP3.LUT UR6, UR20, 0x7, URZ, 0xc0, !UPT ;  /* 0x0000000714067892 */ /* 0x000fc8000f8ec0ff */
[----:B------:R-:W-:-:S09]  /*0550*/  UISETP.NE.AND UP0, UPT, UR6, URZ, UPT ;  /* 0x000000ff0600728c */ /* 0x000fd2000bf05270 */
[----:B------:R-:W-:Y:S05]  /*0560*/  BRA.U !UP0, `(.L_x_3) ;  /* 0x0000000508387547 */ /* 0x000fea000b800000 */
[----:B------:R-:W-:Y:S02]  /*0570*/  UISETP.GE.U32.AND UP0, UPT, UR6, 0x4, UPT ;  /* 0x000000040600788c */ /* 0x000fe4000bf06070 */
[----:B------:R-:W-:-:S04]  /*0580*/  ULOP3.LUT UR5, UR20, 0x3, URZ, 0xc0, !UPT ;  /* 0x0000000314057892 */ /* 0x000fc8000f8ec0ff */
[----:B------:R-:W-:-:S03]  /*0590*/  UISETP.NE.AND UP1, UPT, UR5, URZ, UPT ;  /* 0x000000ff0500728c */ /* 0x000fc6000bf25270 */
[----:B------:R-:W-:Y:S08]  /*05a0*/  BRA.U !UP0, `(.L_x_4) ;  /* 0x00000001087c7547 */ /* 0x000ff0000b800000 */
[----:B------:R-:W1:Y:S01]  /*05b0*/  LDC.64 R6, c[0x0][0x388] ;  /* 0x0000e200ff067b82 */ /* 0x000e620000000a00 */
[----:B------:R-:W2:Y:S01]  /*05c0*/  LDCU.64 UR6, c[0x0][0x380] ;  /* 0x00007000ff0677ac */ /* 0x000ea20008000a00 */
[----:B------:R-:W-:Y:S01]  /*05d0*/  IMAD.U32 R9, RZ, RZ, UR4 ;  /* 0x00000004ff097e24 */ /* 0x000fe2000f8e00ff */
[C---:B------:R-:W-:Y:S02]  /*05e0*/  IADD3 R3, PT, PT, R13.reuse, UR4, RZ ;  /* 0x000000040d037c10 */ /* 0x040fe4000fffe0ff */
[----:B------:R-:W-:Y:S01]  /*05f0*/  IADD3 R10, P0, PT, R13, UR4, RZ ;  /* 0x000000040d0a7c10 */ /* 0x000fe2000ff1e0ff */
[----:B------:R-:W-:Y:S01]  /*0600*/  IMAD R9, R9, UR20, R0 ;  /* 0x0000001409097c24 */ /* 0x000fe2000f8e0200 */
[----:B------:R-:W-:Y:S01]  /*0610*/  MOV R11, UR20 ;  /* 0x00000014000b7c02 */ /* 0x000fe20008000f00 */
[----:B------:R-:W3:Y:S01]  /*0620*/  LDC.64 R4, c[0x0][0x380] ;  /* 0x0000e000ff047b82 */ /* 0x000ee20000000a00 */
[----:B------:R-:W-:Y:S01]  /*0630*/  MOV R15, UR20 ;  /* 0x00000014000f7c02 */ /* 0x000fe20008000f00 */
[----:B-1----:R-:W-:Y:S01]  /*0640*/  IMAD.WIDE R6, R9, 0x4, R6 ;  /* 0x0000000409067825 */ /* 0x002fe200078e0206 */
[----:B------:R-:W-:-:S05]  /*0650*/  MOV R9, UR20 ;  /* 0x0000001400097c02 */ /* 0x000fca0008000f00 */
[----:B------:R-:W-:Y:S02]  /*0660*/  IMAD.WIDE R8, R9, 0x4, R6 ;  /* 0x0000000409087825 */ /* 0x000fe400078e0206 */
[----:B0-----:R-:W4:Y:S02]  /*0670*/  LDG.E R6, desc[UR18][R6.64] ;  /* 0x0000001206067981 */ /* 0x001f24000c1e1900 */
[----:B---3--:R-:W-:Y:S01]  /*0680*/  IMAD.WIDE.U32 R4, R3, 0x4, R4 ;  /* 0x0000000403047825 */ /* 0x008fe200078e0004 */
[----:B------:R-:W-:Y:S01]  /*0690*/  IADD3.X R3, PT, PT, RZ, RZ, RZ, P0, !PT ;  /* 0x000000ffff037210 */ /* 0x000fe200007fe4ff */
[----:B------:R-:W3:Y:S01]  /*06a0*/  LDG.E R17, desc[UR18][R8.64] ;  /* 0x0000001208117981 */ /* 0x000ee2000c1e1900 */
[----:B--2---:R-:W-:-:S03]  /*06b0*/  LEA R2, P0, R10, UR6, 0x2 ;  /* 0x000000060a027c11 */ /* 0x004fc6000f8010ff */
[----:B------:R-:W4:Y:S01]  /*06c0*/  LDG.E R5, desc[UR18][R4.64] ;  /* 0x0000001204057981 */ /* 0x000f22000c1e1900 */
[----:B------:R-:W-:Y:S01]  /*06d0*/  LEA.HI.X R3, R10, UR7, R3, 0x2, P0 ;  /* 0x000000070a037c11 */ /* 0x000fe200080f1403 */
[----:B------:R-:W-:-:S04]  /*06e0*/  IMAD.WIDE R10, R11, 0x4, R8 ;  /* 0x000000040b0a7825 */ /* 0x000fc800078e0208 */
[----:B------:R-:W3:Y:S01]  /*06f0*/  LDG.E R16, desc[UR18][R2.64+0x4] ;  /* 0x0000041202107981 */ /* 0x000ee2000c1e1900 */
[----:B------:R-:W-:-:S03]  /*0700*/  IMAD.WIDE R14, R15, 0x4, R10 ;  /* 0x000000040f0e7825 */ /* 0x000fc600078e020a */
[----:B------:R-:W2:Y:S04]  /*0710*/  LDG.E R19, desc[UR18][R10.64] ;  /* 0x000000120a137981 */ /* 0x000ea8000c1e1900 */
[----:B------:R-:W2:Y:S04]  /*0720*/  LDG.E R18, desc[UR18][R2.64+0x8] ;  /* 0x0000081202127981 */ /* 0x000ea8000c1e1900 */
[----:B------:R-:W5:Y:S04]  /*0730*/  LDG.E R20, desc[UR18][R2.64+0xc] ;  /* 0x00000c1202147981 */ /* 0x000f68000c1e1900 */
[----:B------:R-:W5:Y:S01]  /*0740*/  LDG.E R14, desc[UR18][R14.64] ;  /* 0x000000120e0e7981 */ /* 0x000f62000c1e1900 */
[----:B------:R-:W-:Y:S01]  /*0750*/  UIADD3 UR4, UPT, UPT, UR4, 0x4, URZ ;  /* 0x0000000404047890 */ /* 0x000fe2000fffe0ff */
[----:B----4-:R-:W-:-:S04]  /*0760*/  FFMA R5, R5, R6, R12 ;  /* 0x0000000605057223 */ /* 0x010fc8000000000c */
[----:B---3--:R-:W-:-:S04]  /*0770*/  FFMA R5, R16, R17, R5 ;  /* 0x0000001110057223 */ /* 0x008fc80000000005 */
[----:B--2---:R-:W-:-:S04]  /*0780*/  FFMA R5, R18, R19, R5 ;  /* 0x0000001312057223 */ /* 0x004fc80000000005 */
[----:B-----5:R-:W-:-:S07]  /*0790*/  FFMA R12, R20, R14, R5 ;  /* 0x0000000e140c7223 */ /* 0x020fce0000000005 */
.L_x_4:
[----:B------:R-:W-:Y:S05]  /*07a0*/  BRA.U !UP1, `(.L_x_3) ;  /* 0x0000000109a87547 */ /* 0x000fea000b800000 */
[----:B------:R-:W-:Y:S01]  /*07b0*/  UISETP.NE.AND UP0, UPT, UR5, 0x1, UPT ;  /* 0x000000010500788c */ /* 0x000fe2000bf05270 */
[----:B------:R-:W-:Y:S01]  /*07c0*/  MOV R7, UR4 ;  /* 0x0000000400077c02 */ /* 0x000fe20008000f00 */
[----:B------:R-:W-:Y:S02]  /*07d0*/  ULOP3.LUT UR5, UR20, 0x1, URZ, 0xc0, !UPT ;  /* 0x0000000114057892 */ /* 0x000fe4000f8ec0ff */
[----:B------:R-:W-:Y:S02]  /*07e0*/  MOV R15, UR20 ;  /* 0x00000014000f7c02 */ /* 0x000fe40008000f00 */
[----:B------:R-:W-:Y:S01]  /*07f0*/  UISETP.NE.U32.AND UP1, UPT, UR5, 0x1, UPT ;  /* 0x000000010500788c */ /* 0x000fe2000bf25070 */
[----:B------:R-:W-:-:S04]  /*0800*/  PLOP3.LUT P1, PT, PT, PT, UP0, 0x80, 0x8 ;  /* 0x000000000008781c */ /* 0x000fc80003f2f008 */
[----:B------:R-:W1:Y:S01]  /*0810*/  @UP0 LDCU.128 UR8, c[0x0][0x380] ;  /* 0x00007000ff0807ac */ /* 0x000e620008000c00 */
[----:B------:R-:W-:Y:S01]  /*0820*/  PLOP3.LUT P0, PT, PT, PT, UP1, 0x80, 0x8 ;  /* 0x000000000008781c */ /* 0x000fe20003f0f018 */
[----:B------:R-:W2:Y:S04]  /*0830*/  @UP0 LDCU.64 UR6, c[0x0][0x380] ;  /* 0x00007000ff0607ac */ /* 0x000ea80008000a00 */
[----:B------:R-:W3:Y:S03]  /*0840*/  @!UP1 LDCU.128 UR12, c[0x0][0x380] ;  /* 0x00007000ff0c97ac */ /* 0x000ee60008000c00 */
[C---:B------:R-:W-:Y:S02]  /*0850*/  @P1 IADD3 R3, PT, PT, R13.reuse, UR4, RZ ;  /* 0x000000040d031c10 */ /* 0x040fe4000fffe0ff */
[----:B------:R-:W-:Y:S01]  /*0860*/  @P1 IADD3 R6, P2, PT, R13, UR4, RZ ;  /* 0x000000040d061c10 */ /* 0x000fe2000ff5e0ff */
[----:B------:R-:W-:Y:S01]  /*0870*/  @UP0 UIADD3 UR4, UPT, UPT, UR4, 0x2, URZ ;  /* 0x0000000204040890 */ /* 0x000fe2000fffe0ff */
[----:B-1----:R-:W-:Y:S01]  /*0880*/  MOV R11, UR9 ;  /* 0x00000009000b7c02 */ /* 0x002fe20008000f00 */
[----:B------:R-:W-:Y:S01]  /*0890*/  IMAD.U32 R10, RZ, RZ, UR8 ;  /* 0x00000008ff0a7e24 */ /* 0x000fe2000f8e00ff */
[----:B------:R-:W-:-:S02]  /*08a0*/  MOV R4, UR10 ;  /* 0x0000000a00047c02 */ /* 0x000fc40008000f00 */
[----:B------:R-:W-:Y:S01]  /*08b0*/  MOV R5, UR11 ;  /* 0x0000000b00057c02 */ /* 0x000fe20008000f00 */
[----:B------:R-:W-:-:S04]  /*08c0*/  @P1 IMAD.WIDE.U32 R10, R3, 0x4, R10 ;  /* 0x00000004030a1825 */ /* 0x000fc800078e000a */
[----:B------:R-:W-:Y:S01]  /*08d0*/  @P1 IMAD R3, R7, UR20, R0 ;  /* 0x0000001407031c24 */ /* 0x000fe2000f8e0200 */
[----:B------:R-:W-:Y:S01]  /*08e0*/  @P1 IADD3.X R7, PT, PT, RZ, RZ, RZ, P2, !PT ;  /* 0x000000ffff071210 */ /* 0x000fe200017fe4ff */
[----:B------:R-:W-:Y:S01]  /*08f0*/  IMAD.U32 R19, RZ, RZ, UR4 ;  /* 0x00000004ff137e24 */ /* 0x000fe2000f8e00ff */
[C---:B--2---:R-:W-:Y:S01]  /*0900*/  @P1 LEA R2, P2, R6.reuse, UR6, 0x2 ;  /* 0x0000000606021c11 */ /* 0x044fe2000f8410ff */
[----:B------:R-:W-:Y:S01]  /*0910*/  @P1 IMAD.WIDE R4, R3, 0x4, R4 ;  /* 0x0000000403041825 */ /* 0x000fe200078e0204 */
[----:B------:R-:W-:Y:S01]  /*0920*/  @!P0 IADD3 R17, PT, PT, R13, UR4, RZ ;  /* 0x000000040d118c10 */ /* 0x000fe2000fffe0ff */
[----:B0-----:R-:W2:Y:S01]  /*0930*/  @P1 LDG.E R11, desc[UR18][R10.64] ;  /* 0x000000120a0b1981 */ /* 0x001ea2000c1e1900 */
[----:B------:R-:W-:Y:S01]  /*0940*/  @P1 LEA.HI.X R3, R6, UR7, R7, 0x2, P2 ;  /* 0x0000000706031c11 */ /* 0x000fe200090f1407 */
[----:B------:R-:W-:Y:S01]  /*0950*/  @!P0 IMAD R19, R19, UR20, R0 ;  /* 0x0000001413138c24 */ /* 0x000fe2000f8e0200 */
[----:B---3--:R-:W-:Y:S01]  /*0960*/  MOV R6, UR12 ;  /* 0x0000000c00067c02 */ /* 0x008fe20008000f00 */
[----:B------:R-:W-:Y:S01]  /*0970*/  @P1 IMAD.WIDE R14, R15, 0x4, R4 ;  /* 0x000000040f0e1825 */ /* 0x000fe200078e0204 */
[----:B------:R-:W-:Y:S01]  /*0980*/  MOV R7, UR13 ;  /* 0x0000000d00077c02 */ /* 0x000fe20008000f00 */
[----:B------:R-:W2:Y:S01]  /*0990*/  @P1 LDG.E R4, desc[UR18][R4.64] ;  /* 0x0000001204041981 */ /* 0x000ea2000c1e1900 */
[----:B------:R-:W-:-:S02]  /*09a0*/  MOV R8, UR14 ;  /* 0x0000000e00087c02 */ /* 0x000fc40008000f00 */
[----:B------:R-:W-:Y:S01]  /*09b0*/  MOV R9, UR15 ;  /* 0x0000000f00097c02 */ /* 0x000fe20008000f00 */
[----:B------:R-:W-:Y:S01]  /*09c0*/  @!P0 IMAD.WIDE.U32 R6, R17, 0x4, R6 ;  /* 0x0000000411068825 */ /* 0x000fe200078e0006 */
[----:B------:R-:W3:Y:S03]  /*09d0*/  @P1 LDG.E R14, desc[UR18][R14.64] ;  /* 0x000000120e0e1981 */ /* 0x000ee6000c1e1900 */
[----:B------:R-:W-:Y:S01]  /*09e0*/  @!P0 IMAD.WIDE R8, R19, 0x4, R8 ;  /* 0x0000000413088825 */ /* 0x000fe200078e0208 */
[----:B------:R-:W3:Y:S04]  /*09f0*/  @P1 LDG.E R2, desc[UR18][R2.64+0x4] ;  /* 0x0000041202021981 */ /* 0x000ee8000c1e1900 */
[----:B------:R-:W4:Y:S04]  /*0a00*/  @!P0 LDG.E R7, desc[UR18][R6.64] ;  /* 0x0000001206078981 */ /* 0x000f28000c1e1900 */
[----:B------:R-:W4:Y:S01]  /*0a10*/  @!P0 LDG.E R8, desc[UR18][R8.64] ;  /* 0x0000001208088981 */ /* 0x000f22000c1e1900 */
[----:B--2---:R-:W-:-:S04]  /*0a20*/  @P1 FFMA R11, R11, R4, R12 ;  /* 0x000000040b0b1223 */ /* 0x004fc8000000000c */
[----:B---3--:R-:W-:-:S04]  /*0a30*/  @P1 FFMA R12, R2, R14, R11 ;  /* 0x0000000e020c1223 */ /* 0x008fc8000000000b */
[----:B----4-:R-:W-:-:S07]  /*0a40*/  @!P0 FFMA R12, R7, R8, R12 ;  /* 0x00000008070c8223 */ /* 0x010fce000000000c */
.L_x_3:
[----:B------:R-:W1:Y:S01]  /*0a50*/  LDC.64 R2, c[0x0][0x390] ;  /* 0x0000e400ff027b82 */ /* 0x000e620000000a00 */
[----:B------:R-:W-:-:S05]  /*0a60*/  IADD3 R13, PT, PT, R0, R13, RZ ;  /* 0x0000000d000d7210 */ /* 0x000fca0007ffe0ff */
[----:B-1----:R-:W-:-:S05]  /*0a70*/  IMAD.WIDE R2, R13, 0x4, R2 ;  /* 0x000000040d027825 */ /* 0x002fca00078e0202 */
[----:B0-----:R-:W-:Y:S01]  /*0a80*/  STG.E desc[UR18][R2.64], R12 ;  /* 0x0000000c02007986 */ /* 0x001fe2000c101912 */
[----:B------:R-:W-:Y:S05]  /*0a90*/  EXIT ;  /* 0x000000000000794d */ /* 0x000fea0003800000 */
.L_x_5:
        /* <DEDUP_REMOVED lines=14> */
.L_x_7:


//--------------------- .nv.shared.reserved.0     --------------------------
	.section	.nv.shared.reserved.0,"aw",@nobits
	.weak		__nv_reservedSMEM_offset_0_alias
	.size		__nv_reservedSMEM_offset_0_alias, 0, 64
	.other		__nv_reservedSMEM_offset_0_alias,@"STO_CUDA_RESERVED_SHARED STV_DEFAULT"
__nv_reservedSMEM_offset_0_alias:
	.zero		0
	.zero		64


//--------------------- .nv.constant0._Z13matMulKernel2PfS_S_i --------------------------
	.section	.nv.constant0._Z13matMulKernel2PfS_S_i,"a",@progbits
	.sectionflags	@""
	.align	4
.nv.constant0._Z13matMulKernel2PfS_S_i:
	.zero		924


//--------------------- .nv.constant0._Z12matMulKernelPfS_S_i --------------------------
	.section	.nv.constant0._Z12matMulKernelPfS_S_i,"a",@progbits
	.sectionflags	@""
	.align	4
.nv.constant0._Z12matMulKernelPfS_S_i:
	.zero		924


//--------------------- SYMBOLS --------------------------

	.type		.nv.reservedSmem.offset0,@object
	.size		.nv.reservedSmem.offset0,0x4
